//
// Generated by NVIDIA NVVM Compiler
//
// Compiler Build ID: CL-36424714
// Cuda compilation tools, release 13.0, V13.0.88
// Based on NVVM 20.0.0
//

.version 9.0
.target sm_100
.address_size 64

	// .globl	_Z18gpu_mat_mul_kernelPfS_S_i

.visible .entry _Z18gpu_mat_mul_kernelPfS_S_i(
	.param .u64 .ptr .align 1 _Z18gpu_mat_mul_kernelPfS_S_i_param_0,
	.param .u64 .ptr .align 1 _Z18gpu_mat_mul_kernelPfS_S_i_param_1,
	.param .u64 .ptr .align 1 _Z18gpu_mat_mul_kernelPfS_S_i_param_2,
	.param .u32 _Z18gpu_mat_mul_kernelPfS_S_i_param_3
)
{
	.reg .pred 	%p<10>;
	.reg .b32 	%r<39>;
	.reg .b32 	%f<68>;
	.reg .b64 	%rd<67>;

	ld.param.u64 	%rd14, [_Z18gpu_mat_mul_kernelPfS_S_i_param_0];
	ld.param.u64 	%rd15, [_Z18gpu_mat_mul_kernelPfS_S_i_param_1];
	ld.param.u32 	%r17, [_Z18gpu_mat_mul_kernelPfS_S_i_param_3];
	cvta.to.global.u64 	%rd1, %rd15;
	cvta.to.global.u64 	%rd2, %rd14;
	mov.u32 	%r18, %ctaid.y;
	mov.u32 	%r19, %ntid.y;
	mov.u32 	%r20, %tid.y;
	mad.lo.s32 	%r1, %r18, %r19, %r20;
	mov.u32 	%r21, %ctaid.x;
	mov.u32 	%r22, %ntid.x;
	mov.u32 	%r23, %tid.x;
	mad.lo.s32 	%r2, %r21, %r22, %r23;
	setp.lt.s32 	%p1, %r17, 1;
	mov.f32 	%f67, 0f00000000;
	@%p1 bra 	$L__BB0_12;
	mul.lo.s32 	%r3, %r17, %r1;
	and.b32  	%r4, %r17, 7;
	setp.lt.u32 	%p2, %r17, 8;
	mov.f32 	%f67, 0f00000000;
	mov.b32 	%r37, 0;
	@%p2 bra 	$L__BB0_4;
	and.b32  	%r37, %r17, 2147483640;
	neg.s32 	%r35, %r37;
	mul.wide.u32 	%rd16, %r17, 4;
	add.s64 	%rd3, %rd1, %rd16;
	mul.wide.u32 	%rd17, %r17, 8;
	add.s64 	%rd4, %rd1, %rd17;
	mul.wide.u32 	%rd18, %r17, 12;
	add.s64 	%rd5, %rd1, %rd18;
	mul.wide.u32 	%rd19, %r17, 16;
	add.s64 	%rd6, %rd1, %rd19;
	mul.wide.u32 	%rd20, %r17, 20;
	add.s64 	%rd7, %rd1, %rd20;
	mul.wide.u32 	%rd21, %r17, 24;
	add.s64 	%rd8, %rd1, %rd21;
	mul.wide.u32 	%rd22, %r17, 28;
	add.s64 	%rd9, %rd1, %rd22;
	mul.wide.u32 	%rd23, %r3, 4;
	add.s64 	%rd24, %rd23, %rd2;
	add.s64 	%rd66, %rd24, 16;
	mov.f32 	%f67, 0f00000000;
	mov.u32 	%r34, %r2;
$L__BB0_3:
	.pragma "nounroll";
	mul.wide.s32 	%rd25, %r34, 4;
	add.s64 	%rd26, %rd3, %rd25;
	add.s64 	%rd27, %rd4, %rd25;
	add.s64 	%rd28, %rd5, %rd25;
	add.s64 	%rd29, %rd6, %rd25;
	add.s64 	%rd30, %rd7, %rd25;
	add.s64 	%rd31, %rd8, %rd25;
	add.s64 	%rd32, %rd9, %rd25;
	add.s64 	%rd33, %rd1, %rd25;
	ld.global.f32 	%f17, [%rd66+-16];
	ld.global.f32 	%f18, [%rd33];
	fma.rn.f32 	%f19, %f17, %f18, %f67;
	ld.global.f32 	%f20, [%rd66+-12];
	ld.global.f32 	%f21, [%rd26];
	fma.rn.f32 	%f22, %f20, %f21, %f19;
	ld.global.f32 	%f23, [%rd66+-8];
	ld.global.f32 	%f24, [%rd27];
	fma.rn.f32 	%f25, %f23, %f24, %f22;
	ld.global.f32 	%f26, [%rd66+-4];
	ld.global.f32 	%f27, [%rd28];
	fma.rn.f32 	%f28, %f26, %f27, %f25;
	ld.global.f32 	%f29, [%rd66];
	ld.global.f32 	%f30, [%rd29];
	fma.rn.f32 	%f31, %f29, %f30, %f28;
	ld.global.f32 	%f32, [%rd66+4];
	ld.global.f32 	%f33, [%rd30];
	fma.rn.f32 	%f34, %f32, %f33, %f31;
	ld.global.f32 	%f35, [%rd66+8];
	ld.global.f32 	%f36, [%rd31];
	fma.rn.f32 	%f37, %f35, %f36, %f34;
	ld.global.f32 	%f38, [%rd66+12];
	ld.global.f32 	%f39, [%rd32];
	fma.rn.f32 	%f67, %f38, %f39, %f37;
	add.s32 	%r35, %r35, 8;
	shl.b32 	%r25, %r17, 3;
	add.s32 	%r34, %r34, %r25;
	add.s64 	%rd66, %rd66, 32;
	setp.ne.s32 	%p3, %r35, 0;
	@%p3 bra 	$L__BB0_3;
$L__BB0_4:
	setp.eq.s32 	%p4, %r4, 0;
	@%p4 bra 	$L__BB0_12;
	and.b32  	%r12, %r17, 3;
	setp.lt.u32 	%p5, %r4, 4;
	@%p5 bra 	$L__BB0_7;
	add.s32 	%r26, %r37, %r3;
	mul.wide.u32 	%rd34, %r26, 4;
	add.s64 	%rd35, %rd2, %rd34;
	ld.global.f32 	%f41, [%rd35];
	mad.lo.s32 	%r27, %r37, %r17, %r2;
	mul.wide.s32 	%rd36, %r27, 4;
	add.s64 	%rd37, %rd1, %rd36;
	ld.global.f32 	%f42, [%rd37];
	fma.rn.f32 	%f43, %f41, %f42, %f67;
	cvt.u64.u32 	%rd38, %r3;
	cvt.u64.u32 	%rd39, %r37;
	add.s64 	%rd40, %rd39, %rd38;
	shl.b64 	%rd41, %rd40, 2;
	add.s64 	%rd42, %rd2, %rd41;
	ld.global.f32 	%f44, [%rd42+4];
	mul.wide.u32 	%rd43, %r17, 4;
	add.s64 	%rd44, %rd37, %rd43;
	ld.global.f32 	%f45, [%rd44];
	fma.rn.f32 	%f46, %f44, %f45, %f43;
	ld.global.f32 	%f47, [%rd42+8];
	add.s64 	%rd45, %rd44, %rd43;
	ld.global.f32 	%f48, [%rd45];
	fma.rn.f32 	%f49, %f47, %f48, %f46;
	ld.global.f32 	%f50, [%rd42+12];
	add.s64 	%rd46, %rd45, %rd43;
	ld.global.f32 	%f51, [%rd46];
	fma.rn.f32 	%f67, %f50, %f51, %f49;
	add.s32 	%r37, %r37, 4;
$L__BB0_7:
	setp.eq.s32 	%p6, %r12, 0;
	@%p6 bra 	$L__BB0_12;
	setp.eq.s32 	%p7, %r12, 1;
	@%p7 bra 	$L__BB0_10;
	add.s32 	%r28, %r37, %r3;
	mul.wide.u32 	%rd47, %r28, 4;
	add.s64 	%rd48, %rd2, %rd47;
	ld.global.f32 	%f53, [%rd48];
	mad.lo.s32 	%r29, %r37, %r17, %r2;
	mul.wide.s32 	%rd49, %r29, 4;
	add.s64 	%rd50, %rd1, %rd49;
	ld.global.f32 	%f54, [%rd50];
	fma.rn.f32 	%f55, %f53, %f54, %f67;
	cvt.u64.u32 	%rd51, %r3;
	cvt.u64.u32 	%rd52, %r37;
	add.s64 	%rd53, %rd52, %rd51;
	shl.b64 	%rd54, %rd53, 2;
	add.s64 	%rd55, %rd2, %rd54;
	ld.global.f32 	%f56, [%rd55+4];
	mul.wide.u32 	%rd56, %r17, 4;
	add.s64 	%rd57, %rd50, %rd56;
	ld.global.f32 	%f57, [%rd57];
	fma.rn.f32 	%f67, %f56, %f57, %f55;
	add.s32 	%r37, %r37, 2;
$L__BB0_10:
	and.b32  	%r30, %r17, 1;
	setp.eq.b32 	%p8, %r30, 1;
	not.pred 	%p9, %p8;
	@%p9 bra 	$L__BB0_12;
	add.s32 	%r31, %r37, %r3;
	mul.wide.u32 	%rd58, %r31, 4;
	add.s64 	%rd59, %rd2, %rd58;
	ld.global.f32 	%f58, [%rd59];
	mad.lo.s32 	%r32, %r37, %r17, %r2;
	mul.wide.s32 	%rd60, %r32, 4;
	add.s64 	%rd61, %rd1, %rd60;
	ld.global.f32 	%f59, [%rd61];
	fma.rn.f32 	%f67, %f58, %f59, %f67;
$L__BB0_12:
	ld.param.u64 	%rd65, [_Z18gpu_mat_mul_kernelPfS_S_i_param_2];
	cvta.to.global.u64 	%rd62, %rd65;
	mad.lo.s32 	%r33, %r17, %r1, %r2;
	mul.wide.s32 	%rd63, %r33, 4;
	add.s64 	%rd64, %rd62, %rd63;
	st.global.f32 	[%rd64], %f67;
	ret;

}


// ===== COMPILED SASS (sm_100) =====

	.target	sm_100

	.elftype	@"ET_EXEC"


//--------------------- .note.nv.tkinfo           --------------------------
	.section	.note.nv.tkinfo,"",@"SHT_NOTE"
	.sectionflags	@"SHF_NOTE_NV_TKINFO"
	.tkinfo
        /*0018*/ 	.word	0x00000002
        /*0030*/ 	.string	""
        /*0030*/ 	.string	"ptxas"
        /*0030*/ 	.string	"Cuda compilation tools, release 13.0, V13.0.88"
        /*0030*/ 	.string	"Build cuda_13.0.r13.0/compiler.36424714_0"
        /*0030*/ 	.string	"-arch sm_100 -m 64 "



//--------------------- .note.nv.cuinfo           --------------------------
	.section	.note.nv.cuinfo,"",@"SHT_NOTE"
	.sectionflags	@"SHF_NOTE_NV_CUINFO"
        /*0018*/ 	.short	0x0002
        /*001a*/ 	.short	0x0064
        /*001c*/ 	.short	0x0082
	.zero		2


//--------------------- .nv.info                  --------------------------
	.section	.nv.info,"",@"SHT_CUDA_INFO"
	.align	4


	//----- nvinfo : EIATTR_REGCOUNT
	.align		4
        /*0000*/ 	.byte	0x04, 0x2f
        /*0002*/ 	.short	(.L_1 - .L_0)
	.align		4
.L_0:
        /*0004*/ 	.word	index@(_Z18gpu_mat_mul_kernelPfS_S_i)
        /*0008*/ 	.word	0x0000001e


	//----- nvinfo : EIATTR_FRAME_SIZE
	.align		4
.L_1:
        /*000c*/ 	.byte	0x04, 0x11
        /*000e*/ 	.short	(.L_3 - .L_2)
	.align		4
.L_2:
        /*0010*/ 	.word	index@(_Z18gpu_mat_mul_kernelPfS_S_i)
        /*0014*/ 	.word	0x00000000


	//----- nvinfo : EIATTR_MIN_STACK_SIZE
	.align		4
.L_3:
        /*0018*/ 	.byte	0x04, 0x12
        /*001a*/ 	.short	(.L_5 - .L_4)
	.align		4
.L_4:
        /*001c*/ 	.word	index@(_Z18gpu_mat_mul_kernelPfS_S_i)
        /*0020*/ 	.word	0x00000000
.L_5:


//--------------------- .nv.compat                --------------------------
	.section	.nv.compat,"",@"SHT_CUDA_COMPAT_INFO"
	.align	4
        /*0000*/ 	.byte	0x02, 0x09, 0x00, 0x00, 0x02, 0x02, 0x01, 0x00, 0x02, 0x05, 0x05, 0x00, 0x03, 0x07, 0x01, 0x01
        /*0010*/ 	.byte	0x02, 0x03, 0x00, 0x00, 0x02, 0x06, 0x01, 0x00, 0x04, 0x0b, 0x08, 0x00, 0x09, 0x00, 0x00, 0x00
        /*0020*/ 	.byte	0x00, 0x00, 0x00, 0x00


//--------------------- .nv.info._Z18gpu_mat_mul_kernelPfS_S_i --------------------------
	.section	.nv.info._Z18gpu_mat_mul_kernelPfS_S_i,"",@"SHT_CUDA_INFO"
	.sectionflags	@""
	.align	4


	//----- nvinfo : EIATTR_CUDA_API_VERSION
	.align		4
        /*0000*/ 	.byte	0x04, 0x37
        /*0002*/ 	.short	(.L_7 - .L_6)
.L_6:
        /*0004*/ 	.word	0x00000082


	//----- nvinfo : EIATTR_KPARAM_INFO
	.align		4
.L_7:
        /*0008*/ 	.byte	0x04, 0x17
        /*000a*/ 	.short	(.L_9 - .L_8)
.L_8:
        /*000c*/ 	.word	0x00000000
        /*0010*/ 	.short	0x0003
        /*0012*/ 	.short	0x0018
        /*0014*/ 	.byte	0x00, 0xf0, 0x11, 0x00


	//----- nvinfo : EIATTR_KPARAM_INFO
	.align		4
.L_9:
        /*0018*/ 	.byte	0x04, 0x17
        /*001a*/ 	.short	(.L_11 - .L_10)
.L_10:
        /*001c*/ 	.word	0x00000000
        /*0020*/ 	.short	0x0002
        /*0022*/ 	.short	0x0010
        /*0024*/ 	.byte	0x00, 0xf5, 0x21, 0x00


	//----- nvinfo : EIATTR_KPARAM_INFO
	.align		4
.L_11:
        /*0028*/ 	.byte	0x04, 0x17
        /*002a*/ 	.short	(.L_13 - .L_12)
.L_12:
        /*002c*/ 	.word	0x00000000
        /*0030*/ 	.short	0x0001
        /*0032*/ 	.short	0x0008
        /*0034*/ 	.byte	0x00, 0xf5, 0x21, 0x00


	//----- nvinfo : EIATTR_KPARAM_INFO
	.align		4
.L_13:
        /*0038*/ 	.byte	0x04, 0x17
        /*003a*/ 	.short	(.L_15 - .L_14)
.L_14:
        /*003c*/ 	.word	0x00000000
        /*0040*/ 	.short	0x0000
        /*0042*/ 	.short	0x0000
        /*0044*/ 	.byte	0x00, 0xf5, 0x21, 0x00


	//----- nvinfo : EIATTR_SPARSE_MMA_MASK
	.align		4
.L_15:
        /*0048*/ 	.byte	0x03, 0x50
        /*004a*/ 	.short	0x0000


	//----- nvinfo : EIATTR_MAXREG_COUNT
	.align		4
        /*004c*/ 	.byte	0x03, 0x1b
        /*004e*/ 	.short	0x00ff


	//----- nvinfo : EIATTR_MERCURY_ISA_VERSION
	.align		4
        /*0050*/ 	.byte	0x03, 0x5f
        /*0052*/ 	.short	0x0101


	//----- nvinfo : EIATTR_VRC_CTA_INIT_COUNT
	.align		4
        /*0054*/ 	.byte	0x02, 0x4a
	.zero		1
	.zero		1


	//----- nvinfo : EIATTR_EXIT_INSTR_OFFSETS
	.align		4
        /*0058*/ 	.byte	0x04, 0x1c
        /*005a*/ 	.short	(.L_17 - .L_16)


	//   ....[0]....
.L_16:
        /*005c*/ 	.word	0x00000ab0


	//----- nvinfo : EIATTR_CBANK_PARAM_SIZE
	.align		4
.L_17:
        /*0060*/ 	.byte	0x03, 0x19
        /*0062*/ 	.short	0x001c


	//----- nvinfo : EIATTR_PARAM_CBANK
	.align		4
        /*0064*/ 	.byte	0x04, 0x0a
        /*0066*/ 	.short	(.L_19 - .L_18)
	.align		4
.L_18:
        /*0068*/ 	.word	index@(.nv.constant0._Z18gpu_mat_mul_kernelPfS_S_i)
        /*006c*/ 	.short	0x0380
        /*006e*/ 	.short	0x001c


	//----- nvinfo : EIATTR_SW_WAR
	.align		4
.L_19:
        /*0070*/ 	.byte	0x04, 0x36
        /*0072*/ 	.short	(.L_21 - .L_20)
.L_20:
        /*0074*/ 	.word	0x00000008
.L_21:


//--------------------- .nv.callgraph             --------------------------
	.section	.nv.callgraph,"",@"SHT_CUDA_CALLGRAPH"
	.align	4
	.sectionentsize	8
	.align		4
        /*0000*/ 	.word	0x00000000
	.align		4
        /*0004*/ 	.word	0xffffffff
	.align		4
        /*0008*/ 	.word	0x00000000
	.align		4
        /*000c*/ 	.word	0xfffffffe
	.align		4
        /*0010*/ 	.word	0x00000000
	.align		4
        /*0014*/ 	.word	0xfffffffd
	.align		4
        /*0018*/ 	.word	0x00000000
	.align		4
        /*001c*/ 	.word	0xfffffffc


//--------------------- .text._Z18gpu_mat_mul_kernelPfS_S_i --------------------------
	.section	.text._Z18gpu_mat_mul_kernelPfS_S_i,"ax",@progbits
	.align	128
        .global         _Z18gpu_mat_mul_kernelPfS_S_i
        .type           _Z18gpu_mat_mul_kernelPfS_S_i,@function
        .size           _Z18gpu_mat_mul_kernelPfS_S_i,(.L_x_5 - _Z18gpu_mat_mul_kernelPfS_S_i)
        .other          _Z18gpu_mat_mul_kernelPfS_S_i,@"STO_CUDA_ENTRY STV_DEFAULT"
_Z18gpu_mat_mul_kernelPfS_S_i:
.text._Z18gpu_mat_mul_kernelPfS_S_i:
[----:B------:R-:W-:Y:S01]  /*0000*/  LDC R1, c[0x0][0x37c] ;  /* 0x0000df00ff017b82 */ /* 0x000fe20000000800 */
[----:B------:R-:W0:Y:S01]  /*0010*/  S2R R3, SR_TID.Y ;  /* 0x0000000000037919 */ /* 0x000e220000002200 */
[----:B------:R-:W1:Y:S06]  /*0020*/  LDCU UR18, c[0x0][0x398] ;  /* 0x00007300ff1277ac */ /* 0x000e6c0008000800 */
[----:B------:R-:W0:Y:S01]  /*0030*/  LDC R0, c[0x0][0x364] ;  /* 0x0000d900ff007b82 */ /* 0x000e220000000800 */
[----:B------:R-:W-:Y:S01]  /*0040*/  HFMA2 R12, -RZ, RZ, 0, 0 ;  /* 0x00000000ff0c7431 */ /* 0x000fe200000001ff */
[----:B------:R-:W2:Y:S01]  /*0050*/  S2R R2, SR_TID.X ;  /* 0x0000000000027919 */ /* 0x000ea20000002100 */
[----:B------:R-:W3:Y:S05]  /*0060*/  LDCU.64 UR16, c[0x0][0x358] ;  /* 0x00006b00ff1077ac */ /* 0x000eea0008000a00 */
[----:B------:R-:W0:Y:S08]  /*0070*/  S2UR UR4, SR_CTAID.Y ;  /* 0x00000000000479c3 */ /* 0x000e300000002600 */
[----:B------:R-:W2:Y:S01]  /*0080*/  S2UR UR5, SR_CTAID.X ;  /* 0x00000000000579c3 */ /* 0x000ea20000002500 */
[----:B-1----:R-:W-:-:S07]  /*0090*/  UISETP.GE.AND UP0, UPT, UR18, 0x1, UPT ;  /* 0x000000011200788c */ /* 0x002fce000bf06270 */
[----:B------:R-:W2:Y:S01]  /*00a0*/  LDC R13, c[0x0][0x360] ;  /* 0x0000d800ff0d7b82 */ /* 0x000ea20000000800 */
[----:B0-----:R-:W-:Y:S02]  /*00b0*/  IMAD R0, R0, UR4, R3 ;  /* 0x0000000400007c24 */ /* 0x001fe4000f8e0203 */
[----:B--2---:R-:W-:Y:S01]  /*00c0*/  IMAD R13, R13, UR5, R2 ;  /* 0x000000050d0d7c24 */ /* 0x004fe2000f8e0202 */
[----:B---3--:R-:W-:Y:S06]  /*00d0*/  BRA.U !UP0, `(.L_x_0) ;  /* 0x0000000908647547 */ /* 0x008fec000b800000 */
[----:B------:R-:W-:Y:S02]  /*00e0*/  UISETP.GE.U32.AND UP1, UPT, UR18, 0x8, UPT ;  /* 0x000000081200788c */ /* 0x000fe4000bf26070 */
[----:B------:R-:W-:Y:S01]  /*00f0*/  IMAD R5, R0, UR18, RZ ;  /* 0x0000001200057c24 */ /* 0x000fe2000f8e02ff */
[----:B------:R-:W-:Y:S01]  /*0100*/  ULOP3.LUT UR19, UR18, 0x7, URZ, 0xc0, !UPT ;  /* 0x0000000712137892 */ /* 0x000fe2000f8ec0ff */
[----:B------:R-:W-:Y:S01]  /*0110*/  MOV R12, RZ ;  /* 0x000000ff000c7202 */ /* 0x000fe20000000f00 */
[----:B------:R-:W-:Y:S02]  /*0120*/  UMOV UR4, URZ ;  /* 0x000000ff00047c82 */ /* 0x000fe40008000000 */
[----:B------:R-:W-:Y:S02]  /*0130*/  UISETP.NE.AND UP0, UPT, UR19, URZ, UPT ;  /* 0x000000ff1300728c */ /* 0x000fe4000bf05270 */
[----:B------:R-:W-:Y:S09]  /*0140*/  BRA.U !UP1, `(.L_x_1) ;  /* 0x0000000509087547 */ /* 0x000ff2000b800000 */
[----:B------:R-:W0:Y:S01]  /*0150*/  LDCU.128 UR20, c[0x0][0x380] ;  /* 0x00007000ff1477ac */ /* 0x000e220008000c00 */
[----:B------:R-:W-:Y:S02]  /*0160*/  MOV R12, RZ ;  /* 0x000000ff000c7202 */ /* 0x000fe40000000f00 */
[----:B------:R-:W-:Y:S01]  /*0170*/  MOV R14, R13 ;  /* 0x0000000d000e7202 */ /* 0x000fe20000000f00 */
[----:B------:R-:W-:-:S04]  /*0180*/  ULOP3.LUT UR4, UR18, 0x7ffffff8, URZ, 0xc0, !UPT ;  /* 0x7ffffff812047892 */ /* 0x000fc8000f8ec0ff */
[----:B------:R-:W-:Y:S01]  /*0190*/  UIADD3 UR5, UPT, UPT, -UR4, URZ, URZ ;  /* 0x000000ff04057290 */ /* 0x000fe2000fffe1ff */
[----:B0-----:R-:W-:Y:S01]  /*01a0*/  MOV R2, UR20 ;  /* 0x0000001400027c02 */ /* 0x001fe20008000f00 */
[----:B------:R-:W-:Y:S01]  /*01b0*/  UIMAD.WIDE.U32 UR6, UR18, 0xc, UR22 ;  /* 0x0000000c120678a5 */ /* 0x000fe2000f8e0016 */
[----:B------:R-:W-:Y:S01]  /*01c0*/  MOV R3, UR21 ;  /* 0x0000001500037c02 */ /* 0x000fe20008000f00 */
[----:B------:R-:W-:Y:S02]  /*01d0*/  UIMAD.WIDE.U32 UR8, UR18, 0x10, UR22 ;  /* 0x00000010120878a5 */ /* 0x000fe4000f8e0016 */
[----:B------:R-:W-:Y:S01]  /*01e0*/  UIMAD.WIDE.U32 UR10, UR18, 0x14, UR22 ;  /* 0x00000014120a78a5 */ /* 0x000fe2000f8e0016 */
[----:B------:R-:W-:Y:S01]  /*01f0*/  IMAD.WIDE.U32 R2, R5, 0x4, R2 ;  /* 0x0000000405027825 */ /* 0x000fe200078e0002 */
[----:B------:R-:W-:Y:S02]  /*0200*/  UIMAD.WIDE.U32 UR12, UR18, 0x18, UR22 ;  /* 0x00000018120c78a5 */ /* 0x000fe4000f8e0016 */
[----:B------:R-:W-:Y:S01]  /*0210*/  UIMAD.WIDE.U32 UR14, UR18, 0x1c, UR22 ;  /* 0x0000001c120e78a5 */ /* 0x000fe2000f8e0016 */
[----:B------:R-:W-:-:S04]  /*0220*/  IADD3 R2, P0, PT, R2, 0x10, RZ ;  /* 0x0000001002027810 */ /* 0x000fc80007f1e0ff */
[----:B------:R-:W-:-:S09]  /*0230*/  IADD3.X R3, PT, PT, RZ, R3, RZ, P0, !PT ;  /* 0x00000003ff037210 */ /* 0x000fd200007fe4ff */
.L_x_2:
[----:B------:R-:W-:Y:S01]  /*0240*/  HFMA2 R23, -RZ, RZ, 0, 2.384185791015625e-07 ;  /* 0x00000004ff177431 */ /* 0x000fe200000001ff */
[----:B------:R-:W-:Y:S01]  /*0250*/  UIMAD.WIDE.U32 UR24, UR18, 0x4, UR22 ;  /* 0x00000004121878a5 */ /* 0x000fe2000f8e0016 */
[----:B------:R-:W2:Y:S01]  /*0260*/  LDG.E R21, desc[UR16][R2.64+-0x10] ;  /* 0xfffff01002157981 */ /* 0x000ea2000c1e1900 */
[----:B------:R-:W-:Y:S01]  /*0270*/  UIMAD.WIDE.U32 UR20, UR18, 0x8, UR22 ;  /* 0x00000008121478a5 */ /* 0x000fe2000f8e0016 */
[----:B------:R-:W-:Y:S02]  /*0280*/  IMAD.MOV.U32 R11, RZ, RZ, 0x4 ;  /* 0x00000004ff0b7424 */ /* 0x000fe400078e00ff */
[----:B------:R-:W-:Y:S01]  /*0290*/  HFMA2 R7, -RZ, RZ, 0, 2.384185791015625e-07 ;  /* 0x00000004ff077431 */ /* 0x000fe200000001ff */
[----:B------:R-:W3:Y:S01]  /*02a0*/  LDG.E R19, desc[UR16][R2.64+-0xc] ;  /* 0xfffff41002137981 */ /* 0x000ee2000c1e1900 */
[----:B------:R-:W-:Y:S02]  /*02b0*/  MOV R8, UR24 ;  /* 0x0000001800087c02 */ /* 0x000fe40008000f00 */
[----:B------:R-:W-:Y:S01]  /*02c0*/  MOV R9, UR25 ;  /* 0x0000001900097c02 */ /* 0x000fe20008000f00 */
[C---:B------:R-:W-:Y:S01]  /*02d0*/  IMAD.WIDE R22, R14.reuse, R23, UR22 ;  /* 0x000000160e167e25 */ /* 0x040fe2000f8e0217 */
[----:B------:R-:W-:Y:S01]  /*02e0*/  MOV R24, UR20 ;  /* 0x0000001400187c02 */ /* 0x000fe20008000f00 */
[----:B------:R-:W4:Y:S01]  /*02f0*/  LDG.E R17, desc[UR16][R2.64+-0x8] ;  /* 0xfffff81002117981 */ /* 0x000f22000c1e1900 */
[----:B------:R-:W-:Y:S01]  /*0300*/  MOV R25, UR21 ;  /* 0x0000001500197c02 */ /* 0x000fe20008000f00 */
[----:B------:R-:W-:-:S02]  /*0310*/  IMAD.WIDE R8, R14, 0x4, R8 ;  /* 0x000000040e087825 */ /* 0x000fc400078e0208 */
[----:B------:R-:W2:Y:S02]  /*0320*/  LDG.E R22, desc[UR16][R22.64] ;  /* 0x0000001016167981 */ /* 0x000ea4000c1e1900 */
[C---:B------:R-:W-:Y:S01]  /*0330*/  IMAD.WIDE R24, R14.reuse, 0x4, R24 ;  /* 0x000000040e187825 */ /* 0x040fe200078e0218 */
[----:B------:R-:W-:Y:S01]  /*0340*/  MOV R5, 0x4 ;  /* 0x0000000400057802 */ /* 0x000fe20000000f00 */
[----:B------:R0:W3:Y:S02]  /*0350*/  LDG.E R20, desc[UR16][R8.64] ;  /* 0x0000001008147981 */ /* 0x0000e4000c1e1900 */
[C---:B------:R-:W-:Y:S02]  /*0360*/  IMAD.WIDE R10, R14.reuse, R11, UR6 ;  /* 0x000000060e0a7e25 */ /* 0x040fe4000f8e020b */
[----:B------:R-:W4:Y:S02]  /*0370*/  LDG.E R18, desc[UR16][R24.64] ;  /* 0x0000001018127981 */ /* 0x000f24000c1e1900 */
[----:B------:R-:W-:-:S04]  /*0380*/  IMAD.WIDE R4, R14, R5, UR8 ;  /* 0x000000080e047e25 */ /* 0x000fc8000f8e0205 */
[----:B------:R-:W-:Y:S01]  /*0390*/  HFMA2 R27, -RZ, RZ, 0, 2.384185791015625e-07 ;  /* 0x00000004ff1b7431 */ /* 0x000fe200000001ff */
[----:B------:R1:W5:Y:S01]  /*03a0*/  LDG.E R16, desc[UR16][R10.64] ;  /* 0x000000100a107981 */ /* 0x000362000c1e1900 */
[----:B0-----:R-:W-:-:S03]  /*03b0*/  MOV R9, 0x4 ;  /* 0x0000000400097802 */ /* 0x001fc60000000f00 */
[----:B------:R-:W5:Y:S01]  /*03c0*/  LDG.E R15, desc[UR16][R2.64+-0x4] ;  /* 0xfffffc10020f7981 */ /* 0x000f62000c1e1900 */
[----:B------:R-:W-:-:S03]  /*03d0*/  IMAD.WIDE R6, R14, R7, UR10 ;  /* 0x0000000a0e067e25 */ /* 0x000fc6000f8e0207 */
[----:B------:R0:W5:Y:S01]  /*03e0*/  LDG.E R4, desc[UR16][R4.64] ;  /* 0x0000001004047981 */ /* 0x000162000c1e1900 */
[----:B------:R-:W-:-:S03]  /*03f0*/  IMAD.WIDE R8, R14, R9, UR12 ;  /* 0x0000000c0e087e25 */ /* 0x000fc6000f8e0209 */
[----:B------:R-:W5:Y:S01]  /*0400*/  LDG.E R23, desc[UR16][R2.64] ;  /* 0x0000001002177981 */ /* 0x000f62000c1e1900 */
[----:B-1----:R-:W-:-:S03]  /*0410*/  IMAD.WIDE R10, R14, R27, UR14 ;  /* 0x0000000e0e0a7e25 */ /* 0x002fc6000f8e021b */
[----:B------:R-:W5:Y:S04]  /*0420*/  LDG.E R7, desc[UR16][R6.64] ;  /* 0x0000001006077981 */ /* 0x000f68000c1e1900 */
[----:B------:R-:W5:Y:S04]  /*0430*/  LDG.E R24, desc[UR16][R2.64+0x4] ;  /* 0x0000041002187981 */ /* 0x000f68000c1e1900 */
[----:B------:R-:W5:Y:S04]  /*0440*/  LDG.E R8, desc[UR16][R8.64] ;  /* 0x0000001008087981 */ /* 0x000f68000c1e1900 */
[----:B------:R-:W5:Y:S04]  /*0450*/  LDG.E R25, desc[UR16][R2.64+0x8] ;  /* 0x0000081002197981 */ /* 0x000f68000c1e1900 */
[----:B------:R-:W5:Y:S04]  /*0460*/  LDG.E R10, desc[UR16][R10.64] ;  /* 0x000000100a0a7981 */ /* 0x000f68000c1e1900 */
[----:B------:R1:W5:Y:S01]  /*0470*/  LDG.E R27, desc[UR16][R2.64+0xc] ;  /* 0x00000c10021b7981 */ /* 0x000362000c1e1900 */
[----:B------:R-:W-:-:S04]  /*0480*/  UIADD3 UR5, UPT, UPT, UR5, 0x8, URZ ;  /* 0x0000000805057890 */ /* 0x000fc8000fffe0ff */
[----:B------:R-:W-:Y:S01]  /*0490*/  UISETP.NE.AND UP1, UPT, UR5, URZ, UPT ;  /* 0x000000ff0500728c */ /* 0x000fe2000bf25270 */
[----:B0-----:R-:W-:Y:S02]  /*04a0*/  MOV R5, UR18 ;  /* 0x0000001200057c02 */ /* 0x001fe40008000f00 */
[----:B-1----:R-:W-:Y:S02]  /*04b0*/  IADD3 R2, P0, PT, R2, 0x20, RZ ;  /* 0x0000002002027810 */ /* 0x002fe40007f1e0ff */
[----:B------:R-:W-:Y:S02]  /*04c0*/  LEA R14, R5, R14, 0x3 ;  /* 0x0000000e050e7211 */ /* 0x000fe400078e18ff */
[----:B------:R-:W-:Y:S01]  /*04d0*/  IADD3.X R3, PT, PT, RZ, R3, RZ, P0, !PT ;  /* 0x00000003ff037210 */ /* 0x000fe200007fe4ff */
[----:B--2---:R-:W-:-:S04]  /*04e0*/  FFMA R22, R21, R22, R12 ;  /* 0x0000001615167223 */ /* 0x004fc8000000000c */
[----:B---3--:R-:W-:-:S04]  /*04f0*/  FFMA R20, R19, R20, R22 ;  /* 0x0000001413147223 */ /* 0x008fc80000000016 */
[----:B----4-:R-:W-:-:S04]  /*0500*/  FFMA R18, R17, R18, R20 ;  /* 0x0000001211127223 */ /* 0x010fc80000000014 */
[----:B-----5:R-:W-:-:S04]  /*0510*/  FFMA R16, R15, R16, R18 ;  /* 0x000000100f107223 */ /* 0x020fc80000000012 */
[----:B------:R-:W-:-:S04]  /*0520*/  FFMA R23, R23, R4, R16 ;  /* 0x0000000417177223 */ /* 0x000fc80000000010 */
[----:B------:R-:W-:-:S04]  /*0530*/  FFMA R24, R24, R7, R23 ;  /* 0x0000000718187223 */ /* 0x000fc80000000017 */
[----:B------:R-:W-:-:S04]  /*0540*/  FFMA R8, R25, R8, R24 ;  /* 0x0000000819087223 */ /* 0x000fc80000000018 */
[----:B------:R-:W-:Y:S01]  /*0550*/  FFMA R12, R27, R10, R8 ;  /* 0x0000000a1b0c7223 */ /* 0x000fe20000000008 */
[----:B------:R-:W-:Y:S06]  /*0560*/  BRA.U UP1, `(.L_x_2) ;  /* 0xfffffffd01347547 */ /* 0x000fec000b83ffff */
.L_x_1:
[----:B------:R-:W-:Y:S05]  /*0570*/  BRA.U !UP0, `(.L_x_0) ;  /* 0x00000005083c7547 */ /* 0x000fea000b800000 */
[----:B------:R-:W-:Y:S01]  /*0580*/  UISETP.GE.U32.AND UP0, UPT, UR19, 0x4, UPT ;  /* 0x000000041300788c */ /* 0x000fe2000bf06070 */
[----:B------:R-:W-:Y:S01]  /*0590*/  IMAD R2, R0, UR18, RZ ;  /* 0x0000001200027c24 */ /* 0x000fe2000f8e02ff */
[----:B------:R-:W-:-:S04]  /*05a0*/  ULOP3.LUT UR5, UR18, 0x3, URZ, 0xc0, !UPT ;  /* 0x0000000312057892 */ /* 0x000fc8000f8ec0ff */
[----:B------:R-:W-:-:S03]  /*05b0*/  UISETP.NE.AND UP1, UPT, UR5, URZ, UPT ;  /* 0x000000ff0500728c */ /* 0x000fc6000bf25270 */
[----:B------:R-:W-:Y:S08]  /*05c0*/  BRA.U !UP0, `(.L_x_3) ;  /* 0x00000001087c7547 */ /* 0x000ff0000b800000 */
[----:B------:R-:W0:Y:S01]  /*05d0*/  LDC.64 R6, c[0x0][0x388] ;  /* 0x0000e200ff067b82 */ /* 0x000e220000000a00 */
[----:B------:R-:W1:Y:S01]  /*05e0*/  LDCU.64 UR6, c[0x0][0x380] ;  /* 0x00007000ff0677ac */ /* 0x000e620008000a00 */
[----:B------:R-:W-:Y:S01]  /*05f0*/  MOV R4, UR4 ;  /* 0x0000000400047c02 */ /* 0x000fe20008000f00 */
[C---:B------:R-:W-:Y:S01]  /*0600*/  VIADD R3, R2.reuse, UR4 ;  /* 0x0000000402037c36 */ /* 0x040fe20008000000 */
[----:B------:R-:W-:Y:S02]  /*0610*/  MOV R11, UR18 ;  /* 0x00000012000b7c02 */ /* 0x000fe40008000f00 */
[----:B------:R-:W-:Y:S01]  /*0620*/  IADD3 R14, P0, PT, R2, UR4, RZ ;  /* 0x00000004020e7c10 */ /* 0x000fe2000ff1e0ff */
[----:B------:R-:W-:Y:S01]  /*0630*/  IMAD R5, R4, UR18, R13 ;  /* 0x0000001204057c24 */ /* 0x000fe2000f8e020d */
[----:B------:R-:W2:Y:S01]  /*0640*/  LDC.64 R8, c[0x0][0x380] ;  /* 0x0000e000ff087b82 */ /* 0x000ea20000000a00 */
[----:B------:R-:W-:Y:S02]  /*0650*/  MOV R15, UR18 ;  /* 0x00000012000f7c02 */ /* 0x000fe40008000f00 */
[----:B------:R-:W-:Y:S01]  /*0660*/  MOV R17, UR18 ;  /* 0x0000001200117c02 */ /* 0x000fe20008000f00 */
[----:B0-----:R-:W-:-:S04]  /*0670*/  IMAD.WIDE R6, R5, 0x4, R6 ;  /* 0x0000000405067825 */ /* 0x001fc800078e0206 */
[----:B------:R-:W-:Y:S02]  /*0680*/  IMAD.WIDE.U32 R10, R11, 0x4, R6 ;  /* 0x000000040b0a7825 */ /* 0x000fe400078e0006 */
[----:B------:R-:W3:Y:S02]  /*0690*/  LDG.E R6, desc[UR16][R6.64] ;  /* 0x0000001006067981 */ /* 0x000ee4000c1e1900 */
[----:B--2---:R-:W-:Y:S01]  /*06a0*/  IMAD.WIDE.U32 R8, R3, 0x4, R8 ;  /* 0x0000000403087825 */ /* 0x004fe200078e0008 */
[----:B------:R-:W-:Y:S02]  /*06b0*/  IADD3.X R3, PT, PT, RZ, RZ, RZ, P0, !PT ;  /* 0x000000ffff037210 */ /* 0x000fe400007fe4ff */
[----:B-1----:R-:W-:-:S03]  /*06c0*/  LEA R4, P0, R14, UR6, 0x2 ;  /* 0x000000060e047c11 */ /* 0x002fc6000f8010ff */
[----:B------:R-:W3:Y:S01]  /*06d0*/  LDG.E R9, desc[UR16][R8.64] ;  /* 0x0000001008097981 */ /* 0x000ee2000c1e1900 */
[----:B------:R-:W-:Y:S01]  /*06e0*/  LEA.HI.X R5, R14, UR7, R3, 0x2, P0 ;  /* 0x000000070e057c11 */ /* 0x000fe200080f1403 */
[----:B------:R-:W-:Y:S02]  /*06f0*/  IMAD.WIDE.U32 R14, R15, 0x4, R10 ;  /* 0x000000040f0e7825 */ /* 0x000fe400078e000a */
[----:B------:R-:W2:Y:S04]  /*0700*/  LDG.E R3, desc[UR16][R10.64] ;  /* 0x000000100a037981 */ /* 0x000ea8000c1e1900 */
[----:B------:R-:W2:Y:S01]  /*0710*/  LDG.E R18, desc[UR16][R4.64+0x4] ;  /* 0x0000041004127981 */ /* 0x000ea2000c1e1900 */
[----:B------:R-:W-:-:S03]  /*0720*/  IMAD.WIDE.U32 R16, R17, 0x4, R14 ;  /* 0x0000000411107825 */ /* 0x000fc600078e000e */
[----:B------:R-:W4:Y:S04]  /*0730*/  LDG.E R19, desc[UR16][R14.64] ;  /* 0x000000100e137981 */ /* 0x000f28000c1e1900 */
[----:B------:R-:W4:Y:S04]  /*0740*/  LDG.E R20, desc[UR16][R4.64+0x8] ;  /* 0x0000081004147981 */ /* 0x000f28000c1e1900 */
[----:B------:R-:W5:Y:S04]  /*0750*/  LDG.E R22, desc[UR16][R4.64+0xc] ;  /* 0x00000c1004167981 */ /* 0x000f68000c1e1900 */
[----:B------:R-:W5:Y:S01]  /*0760*/  LDG.E R16, desc[UR16][R16.64] ;  /* 0x0000001010107981 */ /* 0x000f62000c1e1900 */
[----:B------:R-:W-:Y:S01]  /*0770*/  UIADD3 UR4, UPT, UPT, UR4, 0x4, URZ ;  /* 0x0000000404047890 */ /* 0x000fe2000fffe0ff */
[----:B---3--:R-:W-:-:S04]  /*0780*/  FFMA R9, R9, R6, R12 ;  /* 0x0000000609097223 */ /* 0x008fc8000000000c */
[----:B--2---:R-:W-:-:S04]  /*0790*/  FFMA R3, R18, R3, R9 ;  /* 0x0000000312037223 */ /* 0x004fc80000000009 */
[----:B----4-:R-:W-:-:S04]  /*07a0*/  FFMA R3, R20, R19, R3 ;  /* 0x0000001314037223 */ /* 0x010fc80000000003 */
[----:B-----5:R-:W-:-:S07]  /*07b0*/  FFMA R12, R22, R16, R3 ;  /* 0x00000010160c7223 */ /* 0x020fce0000000003 */
.L_x_3:
[----:B------:R-:W-:Y:S05]  /*07c0*/  BRA.U !UP1, `(.L_x_0) ;  /* 0x0000000109a87547 */ /* 0x000fea000b800000 */
[----:B------:R-:W-:Y:S01]  /*07d0*/  UISETP.NE.AND UP0, UPT, UR5, 0x1, UPT ;  /* 0x000000010500788c */ /* 0x000fe2000bf05270 */
[----:B------:R-:W-:Y:S01]  /*07e0*/  MOV R4, UR4 ;  /* 0x0000000400047c02 */ /* 0x000fe20008000f00 */
[----:B------:R-:W-:Y:S02]  /*07f0*/  ULOP3.LUT UR5, UR18, 0x1, URZ, 0xc0, !UPT ;  /* 0x0000000112057892 */ /* 0x000fe4000f8ec0ff */
[----:B------:R-:W-:Y:S02]  /*0800*/  MOV R17, UR18 ;  /* 0x0000001200117c02 */ /* 0x000fe40008000f00 */
[----:B------:R-:W-:Y:S01]  /*0810*/  UISETP.NE.U32.AND UP1, UPT, UR5, 0x1, UPT ;  /* 0x000000010500788c */ /* 0x000fe2000bf25070 */
[----:B------:R-:W-:-:S04]  /*0820*/  PLOP3.LUT P1, PT, PT, PT, UP0, 0x80, 0x8 ;  /* 0x000000000008781c */ /* 0x000fc80003f2f008 */
[----:B------:R-:W0:Y:S01]  /*0830*/  @UP0 LDCU.128 UR8, c[0x0][0x380] ;  /* 0x00007000ff0807ac */ /* 0x000e220008000c00 */
[----:B------:R-:W-:Y:S01]  /*0840*/  PLOP3.LUT P0, PT, PT, PT, UP1, 0x80, 0x8 ;  /* 0x000000000008781c */ /* 0x000fe20003f0f018 */
[----:B------:R-:W1:Y:S04]  /*0850*/  @UP0 LDCU.64 UR6, c[0x0][0x380] ;  /* 0x00007000ff0607ac */ /* 0x000e680008000a00 */
[----:B------:R-:W2:Y:S03]  /*0860*/  @!UP1 LDCU.128 UR12, c[0x0][0x380] ;  /* 0x00007000ff0c97ac */ /* 0x000ea60008000c00 */
[C---:B------:R-:W-:Y:S02]  /*0870*/  @P1 IADD3 R3, PT, PT, R2.reuse, UR4, RZ ;  /* 0x0000000402031c10 */ /* 0x040fe4000fffe0ff */
[----:B------:R-:W-:Y:S01]  /*0880*/  @P1 IADD3 R5, P2, PT, R2, UR4, RZ ;  /* 0x0000000402051c10 */ /* 0x000fe2000ff5e0ff */
[----:B------:R-:W-:-:S03]  /*0890*/  @UP0 UIADD3 UR4, UPT, UPT, UR4, 0x2, URZ ;  /* 0x0000000204040890 */ /* 0x000fc6000fffe0ff */
[----:B------:R-:W-:Y:S02]  /*08a0*/  @P1 IADD3.X R8, PT, PT, RZ, RZ, RZ, P2, !PT ;  /* 0x000000ffff081210 */ /* 0x000fe400017fe4ff */
[----:B0-----:R-:W-:Y:S01]  /*08b0*/  MOV R14, UR8 ;  /* 0x00000008000e7c02 */ /* 0x001fe20008000f00 */
[----:B------:R-:W-:Y:S01]  /*08c0*/  IMAD.U32 R6, RZ, RZ, UR10 ;  /* 0x0000000aff067e24 */ /* 0x000fe2000f8e00ff */
[----:B------:R-:W-:Y:S02]  /*08d0*/  MOV R15, UR9 ;  /* 0x00000009000f7c02 */ /* 0x000fe40008000f00 */
[----:B------:R-:W-:Y:S01]  /*08e0*/  MOV R7, UR11 ;  /* 0x0000000b00077c02 */ /* 0x000fe20008000f00 */
[----:B------:R-:W-:-:S04]  /*08f0*/  @P1 IMAD.WIDE.U32 R14, R3, 0x4, R14 ;  /* 0x00000004030e1825 */ /* 0x000fc800078e000e */
[----:B------:R-:W-:Y:S01]  /*0900*/  @P1 IMAD R3, R4, UR18, R13 ;  /* 0x0000001204031c24 */ /* 0x000fe2000f8e020d */
[----:B-1----:R-:W-:Y:S02]  /*0910*/  @P1 LEA R4, P2, R5, UR6, 0x2 ;  /* 0x0000000605041c11 */ /* 0x002fe4000f8410ff */
[----:B------:R-:W-:Y:S01]  /*0920*/  MOV R18, UR4 ;  /* 0x0000000400127c02 */ /* 0x000fe20008000f00 */
[----:B------:R-:W-:Y:S01]  /*0930*/  @P1 IMAD.WIDE R6, R3, 0x4, R6 ;  /* 0x0000000403061825 */ /* 0x000fe200078e0206 */
[----:B------:R-:W-:Y:S01]  /*0940*/  @P1 LEA.HI.X R5, R5, UR7, R8, 0x2, P2 ;  /* 0x0000000705051c11 */ /* 0x000fe200090f1408 */
[----:B------:R-:W3:Y:S01]  /*0950*/  @P1 LDG.E R3, desc[UR16][R14.64] ;  /* 0x000000100e031981 */ /* 0x000ee2000c1e1900 */
[----:B--2---:R-:W-:Y:S01]  /*0960*/  MOV R8, UR12 ;  /* 0x0000000c00087c02 */ /* 0x004fe20008000f00 */
[----:B------:R-:W-:Y:S01]  /*0970*/  @!P0 IMAD R21, R18, UR18, R13 ;  /* 0x0000001212158c24 */ /* 0x000fe2000f8e020d */
[----:B------:R-:W-:Y:S01]  /*0980*/  MOV R9, UR13 ;  /* 0x0000000d00097c02 */ /* 0x000fe20008000f00 */
[----:B------:R-:W-:Y:S01]  /*0990*/  @P1 IMAD.WIDE.U32 R16, R17, 0x4, R6 ;  /* 0x0000000411101825 */ /* 0x000fe200078e0006 */
[----:B------:R-:W-:Y:S01]  /*09a0*/  @!P0 IADD3 R19, PT, PT, R2, UR4, RZ ;  /* 0x0000000402138c10 */ /* 0x000fe2000fffe0ff */
[----:B------:R-:W3:Y:S01]  /*09b0*/  @P1 LDG.E R6, desc[UR16][R6.64] ;  /* 0x0000001006061981 */ /* 0x000ee2000c1e1900 */
[----:B------:R-:W-:-:S02]  /*09c0*/  MOV R10, UR14 ;  /* 0x0000000e000a7c02 */ /* 0x000fc40008000f00 */
[----:B------:R-:W-:Y:S01]  /*09d0*/  MOV R11, UR15 ;  /* 0x0000000f000b7c02 */ /* 0x000fe20008000f00 */
[----:B------:R-:W-:Y:S01]  /*09e0*/  @!P0 IMAD.WIDE.U32 R8, R19, 0x4, R8 ;  /* 0x0000000413088825 */ /* 0x000fe200078e0008 */
[----:B------:R-:W2:Y:S03]  /*09f0*/  @P1 LDG.E R16, desc[UR16][R16.64] ;  /* 0x0000001010101981 */ /* 0x000ea6000c1e1900 */
[----:B------:R-:W-:Y:S01]  /*0a00*/  @!P0 IMAD.WIDE R10, R21, 0x4, R10 ;  /* 0x00000004150a8825 */ /* 0x000fe200078e020a */
[----:B------:R-:W2:Y:S04]  /*0a10*/  @P1 LDG.E R4, desc[UR16][R4.64+0x4] ;  /* 0x0000041004041981 */ /* 0x000ea8000c1e1900 */
[----:B------:R-:W4:Y:S04]  /*0a20*/  @!P0 LDG.E R9, desc[UR16][R8.64] ;  /* 0x0000001008098981 */ /* 0x000f28000c1e1900 */
[----:B------:R-:W4:Y:S01]  /*0a30*/  @!P0 LDG.E R10, desc[UR16][R10.64] ;  /* 0x000000100a0a8981 */ /* 0x000f22000c1e1900 */
[----:B---3--:R-:W-:-:S04]  /*0a40*/  @P1 FFMA R3, R3, R6, R12 ;  /* 0x0000000603031223 */ /* 0x008fc8000000000c */
[----:B--2---:R-:W-:-:S04]  /*0a50*/  @P1 FFMA R12, R4, R16, R3 ;  /* 0x00000010040c1223 */ /* 0x004fc80000000003 */
[----:B----4-:R-:W-:-:S07]  /*0a60*/  @!P0 FFMA R12, R9, R10, R12 ;  /* 0x0000000a090c8223 */ /* 0x010fce000000000c */
.L_x_0:
[----:B------:R-:W0:Y:S01]  /*0a70*/  LDC.64 R2, c[0x0][0x390] ;  /* 0x0000e400ff027b82 */ /* 0x000e220000000a00 */
[----:B------:R-:W-:-:S04]  /*0a80*/  IMAD R13, R0, UR18, R13 ;  /* 0x00000012000d7c24 */ /* 0x000fc8000f8e020d */
[----:B0-----:R-:W-:-:S05]  /*0a90*/  IMAD.WIDE R2, R13, 0x4, R2 ;  /* 0x000000040d027825 */ /* 0x001fca00078e0202 */
[----:B------:R-:W-:Y:S01]  /*0aa0*/  STG.E desc[UR16][R2.64], R12 ;  /* 0x0000000c02007986 */ /* 0x000fe2000c101910 */
[----:B------:R-:W-:Y:S05]  /*0ab0*/  EXIT ;  /* 0x000000000000794d */ /* 0x000fea0003800000 */
.L_x_4:
[----:B------:R-:W-:-:S00]  /*0ac0*/  BRA `(.L_x_4) ;  /* 0xfffffffc00fc7947 */ /* 0x000fc0000383ffff */
[----:B------:R-:W-:-:S00]  /*0ad0*/  NOP ;  /* 0x0000000000007918 */ /* 0x000fc00000000000 */
        /* <DEDUP_REMOVED lines=10> */
.L_x_5:


//--------------------- .nv.shared.reserved.0     --------------------------
	.section	.nv.shared.reserved.0,"aw",@nobits
	.weak		__nv_reservedSMEM_offset_0_alias
	.size		__nv_reservedSMEM_offset_0_alias, 0, 64
	.other		__nv_reservedSMEM_offset_0_alias,@"STO_CUDA_RESERVED_SHARED STV_DEFAULT"
__nv_reservedSMEM_offset_0_alias:
	.zero		0
	.zero		64


//--------------------- .nv.constant0._Z18gpu_mat_mul_kernelPfS_S_i --------------------------
	.section	.nv.constant0._Z18gpu_mat_mul_kernelPfS_S_i,"a",@progbits
	.sectionflags	@""
	.align	4
.nv.constant0._Z18gpu_mat_mul_kernelPfS_S_i:
	.zero		924


//--------------------- SYMBOLS --------------------------

	.type		.nv.reservedSmem.offset0,@object
	.size		.nv.reservedSmem.offset0,0x4
